//
// Generated by NVIDIA NVVM Compiler
//
// Compiler Build ID: CL-36424714
// Cuda compilation tools, release 13.0, V13.0.88
// Based on NVVM 20.0.0
//

.version 9.0
.target sm_100
.address_size 64

	// .globl	_Z9nopKernelv

.visible .entry _Z9nopKernelv()
{


	ret;

}


// ===== COMPILED SASS (sm_100) =====

	.target	sm_100

	.elftype	@"ET_EXEC"


//--------------------- .note.nv.tkinfo           --------------------------
	.section	.note.nv.tkinfo,"",@"SHT_NOTE"
	.sectionflags	@"SHF_NOTE_NV_TKINFO"
	.tkinfo
        /*0018*/ 	.word	0x00000002
        /*0030*/ 	.string	""
        /*0030*/ 	.string	"ptxas"
        /*0030*/ 	.string	"Cuda compilation tools, release 13.0, V13.0.88"
        /*0030*/ 	.string	"Build cuda_13.0.r13.0/compiler.36424714_0"
        /*0030*/ 	.string	"-arch sm_100 -m 64 "



//--------------------- .note.nv.cuinfo           --------------------------
	.section	.note.nv.cuinfo,"",@"SHT_NOTE"
	.sectionflags	@"SHF_NOTE_NV_CUINFO"
        /*0018*/ 	.short	0x0002
        /*001a*/ 	.short	0x0064
        /*001c*/ 	.short	0x0082
	.zero		2


//--------------------- .nv.info                  --------------------------
	.section	.nv.info,"",@"SHT_CUDA_INFO"
	.align	4


	//----- nvinfo : EIATTR_REGCOUNT
	.align		4
        /*0000*/ 	.byte	0x04, 0x2f
        /*0002*/ 	.short	(.L_1 - .L_0)
	.align		4
.L_0:
        /*0004*/ 	.word	index@(_Z9nopKernelv)
        /*0008*/ 	.word	0x00000004


	//----- nvinfo : EIATTR_FRAME_SIZE
	.align		4
.L_1:
        /*000c*/ 	.byte	0x04, 0x11
        /*000e*/ 	.short	(.L_3 - .L_2)
	.align		4
.L_2:
        /*0010*/ 	.word	index@(_Z9nopKernelv)
        /*0014*/ 	.word	0x00000000


	//----- nvinfo : EIATTR_MIN_STACK_SIZE
	.align		4
.L_3:
        /*0018*/ 	.byte	0x04, 0x12
        /*001a*/ 	.short	(.L_5 - .L_4)
	.align		4
.L_4:
        /*001c*/ 	.word	index@(_Z9nopKernelv)
        /*0020*/ 	.word	0x00000000
.L_5:


//--------------------- .nv.compat                --------------------------
	.section	.nv.compat,"",@"SHT_CUDA_COMPAT_INFO"
	.align	4
        /*0000*/ 	.byte	0x02, 0x09, 0x00, 0x00, 0x02, 0x02, 0x01, 0x00, 0x02, 0x05, 0x05, 0x00, 0x03, 0x07, 0x01, 0x01
        /*0010*/ 	.byte	0x02, 0x03, 0x00, 0x00, 0x02, 0x06, 0x01, 0x00, 0x04, 0x0b, 0x08, 0x00, 0x09, 0x00, 0x00, 0x00
        /*0020*/ 	.byte	0x00, 0x00, 0x00, 0x00


//--------------------- .nv.info._Z9nopKernelv    --------------------------
	.section	.nv.info._Z9nopKernelv,"",@"SHT_CUDA_INFO"
	.sectionflags	@""
	.align	4


	//----- nvinfo : EIATTR_CUDA_API_VERSION
	.align		4
        /*0000*/ 	.byte	0x04, 0x37
        /*0002*/ 	.short	(.L_7 - .L_6)
.L_6:
        /*0004*/ 	.word	0x00000082


	//----- nvinfo : EIATTR_SPARSE_MMA_MASK
	.align		4
.L_7:
        /*0008*/ 	.byte	0x03, 0x50
        /*000a*/ 	.short	0x0000


	//----- nvinfo : EIATTR_MAXREG_COUNT
	.align		4
        /*000c*/ 	.byte	0x03, 0x1b
        /*000e*/ 	.short	0x00ff


	//----- nvinfo : EIATTR_MERCURY_ISA_VERSION
	.align		4
        /*0010*/ 	.byte	0x03, 0x5f
        /*0012*/ 	.short	0x0101


	//----- nvinfo : EIATTR_VRC_CTA_INIT_COUNT
	.align		4
        /*0014*/ 	.byte	0x02, 0x4a
	.zero		1
	.zero		1


	//----- nvinfo : EIATTR_EXIT_INSTR_OFFSETS
	.align		4
        /*0018*/ 	.byte	0x04, 0x1c
        /*001a*/ 	.short	(.L_9 - .L_8)


	//   ....[0]....
.L_8:
        /*001c*/ 	.word	0x00000010


	//----- nvinfo : EIATTR_SW_WAR
	.align		4
.L_9:
        /*0020*/ 	.byte	0x04, 0x36
        /*0022*/ 	.short	(.L_11 - .L_10)
.L_10:
        /*0024*/ 	.word	0x00000008
.L_11:


//--------------------- .nv.callgraph             --------------------------
	.section	.nv.callgraph,"",@"SHT_CUDA_CALLGRAPH"
	.align	4
	.sectionentsize	8
	.align		4
        /*0000*/ 	.word	0x00000000
	.align		4
        /*0004*/ 	.word	0xffffffff
	.align		4
        /*0008*/ 	.word	0x00000000
	.align		4
        /*000c*/ 	.word	0xfffffffe
	.align		4
        /*0010*/ 	.word	0x00000000
	.align		4
        /*0014*/ 	.word	0xfffffffd
	.align		4
        /*0018*/ 	.word	0x00000000
	.align		4
        /*001c*/ 	.word	0xfffffffc


//--------------------- .text._Z9nopKernelv       --------------------------
	.section	.text._Z9nopKernelv,"ax",@progbits
	.align	128
        .global         _Z9nopKernelv
        .type           _Z9nopKernelv,@function
        .size           _Z9nopKernelv,(.L_x_1 - _Z9nopKernelv)
        .other          _Z9nopKernelv,@"STO_CUDA_ENTRY STV_DEFAULT"
_Z9nopKernelv:
.text._Z9nopKernelv:
[----:B------:R-:W-:Y:S01]  /*0000*/  LDC R1, c[0x0][0x37c] ;  /* 0x0000df00ff017b82 */ /* 0x000fe20000000800 */
[----:B------:R-:W-:Y:S05]  /*0010*/  EXIT ;  /* 0x000000000000794d */ /* 0x000fea0003800000 */
.L_x_0:
[----:B------:R-:W-:-:S00]  /*0020*/  BRA `(.L_x_0) ;  /* 0xfffffffc00fc7947 */ /* 0x000fc0000383ffff */
[----:B------:R-:W-:-:S00]  /*0030*/  NOP ;  /* 0x0000000000007918 */ /* 0x000fc00000000000 */
        /* <DEDUP_REMOVED lines=12> */
.L_x_1:


//--------------------- .nv.shared.reserved.0     --------------------------
	.section	.nv.shared.reserved.0,"aw",@nobits
	.weak		__nv_reservedSMEM_offset_0_alias
	.size		__nv_reservedSMEM_offset_0_alias, 0, 64
	.other		__nv_reservedSMEM_offset_0_alias,@"STO_CUDA_RESERVED_SHARED STV_DEFAULT"
__nv_reservedSMEM_offset_0_alias:
	.zero		0
	.zero		64


//--------------------- .nv.constant0._Z9nopKernelv --------------------------
	.section	.nv.constant0._Z9nopKernelv,"a",@progbits
	.sectionflags	@""
	.align	4
.nv.constant0._Z9nopKernelv:
	.zero		896


//--------------------- SYMBOLS --------------------------

	.type		.nv.reservedSmem.offset0,@object
	.size		.nv.reservedSmem.offset0,0x4
